//
// Generated by NVIDIA NVVM Compiler
//
// Compiler Build ID: CL-36424714
// Cuda compilation tools, release 13.0, V13.0.88
// Based on NVVM 20.0.0
//

.version 9.0
.target sm_100
.address_size 64

	// .globl	_Z10bucketsortPiS_S_ii

.visible .entry _Z10bucketsortPiS_S_ii(
	.param .u64 .ptr .align 1 _Z10bucketsortPiS_S_ii_param_0,
	.param .u64 .ptr .align 1 _Z10bucketsortPiS_S_ii_param_1,
	.param .u64 .ptr .align 1 _Z10bucketsortPiS_S_ii_param_2,
	.param .u32 _Z10bucketsortPiS_S_ii_param_3,
	.param .u32 _Z10bucketsortPiS_S_ii_param_4
)
{
	.reg .pred 	%p<34>;
	.reg .b32 	%r<108>;
	.reg .b64 	%rd<34>;

	ld.param.u64 	%rd8, [_Z10bucketsortPiS_S_ii_param_0];
	ld.param.u64 	%rd9, [_Z10bucketsortPiS_S_ii_param_1];
	ld.param.u64 	%rd10, [_Z10bucketsortPiS_S_ii_param_2];
	ld.param.u32 	%r19, [_Z10bucketsortPiS_S_ii_param_3];
	ld.param.u32 	%r20, [_Z10bucketsortPiS_S_ii_param_4];
	cvta.to.global.u64 	%rd1, %rd10;
	cvta.to.global.u64 	%rd2, %rd9;
	mov.u32 	%r1, %ctaid.x;
	mov.u32 	%r23, %ntid.x;
	mov.u32 	%r2, %tid.x;
	mad.lo.s32 	%r3, %r1, %r23, %r2;
	// begin inline asm
	mov.u32 %r21, %envreg2;
	// end inline asm
	cvt.u64.u32 	%rd11, %r21;
	// begin inline asm
	mov.u32 %r22, %envreg1;
	// end inline asm
	cvt.u64.u32 	%rd12, %r22;
	shl.b64 	%rd13, %rd12, 32;
	or.b64  	%rd3, %rd13, %rd11;
	setp.ge.s32 	%p1, %r3, %r20;
	mul.wide.s32 	%rd14, %r3, 4;
	add.s64 	%rd4, %rd2, %rd14;
	@%p1 bra 	$L__BB0_2;
	mov.b32 	%r24, 0;
	st.global.u32 	[%rd4], %r24;
$L__BB0_2:
	setp.ne.s64 	%p2, %rd3, 0;
	@%p2 bra 	$L__BB0_4;
	// begin inline asm
	trap;
	// end inline asm
$L__BB0_4:
	add.s64 	%rd5, %rd3, 4;
	barrier.sync 	0;
	mov.u32 	%r25, %tid.y;
	add.s32 	%r26, %r2, %r25;
	mov.u32 	%r27, %tid.z;
	or.b32  	%r4, %r26, %r27;
	setp.ne.s32 	%p3, %r4, 0;
	@%p3 bra 	$L__BB0_7;
	mov.u32 	%r30, %nctaid.x;
	mov.u32 	%r31, %nctaid.y;
	mul.lo.s32 	%r32, %r30, %r31;
	mov.u32 	%r33, %nctaid.z;
	mul.lo.s32 	%r34, %r32, %r33;
	mov.u32 	%r35, %ctaid.y;
	add.s32 	%r36, %r1, %r35;
	mov.u32 	%r37, %ctaid.z;
	neg.s32 	%r38, %r37;
	setp.eq.s32 	%p4, %r36, %r38;
	sub.s32 	%r39, -2147483647, %r34;
	selp.b32 	%r29, %r39, 1, %p4;
	// begin inline asm
	atom.add.release.gpu.u32 %r28,[%rd5],%r29;
	// end inline asm
$L__BB0_6:
	// begin inline asm
	ld.acquire.gpu.u32 %r40,[%rd5];
	// end inline asm
	xor.b32  	%r41, %r40, %r28;
	setp.gt.s32 	%p5, %r41, -1;
	@%p5 bra 	$L__BB0_6;
$L__BB0_7:
	barrier.sync 	0;
	setp.ge.s32 	%p6, %r3, %r19;
	cvta.to.global.u64 	%rd17, %rd8;
	add.s64 	%rd6, %rd17, %rd14;
	@%p6 bra 	$L__BB0_9;
	ld.global.u32 	%r42, [%rd6];
	mul.wide.s32 	%rd19, %r42, 4;
	add.s64 	%rd20, %rd2, %rd19;
	atom.global.add.u32 	%r43, [%rd20], 1;
$L__BB0_9:
	setp.ne.s64 	%p7, %rd3, 0;
	@%p7 bra 	$L__BB0_11;
	// begin inline asm
	trap;
	// end inline asm
$L__BB0_11:
	setp.ne.s32 	%p8, %r4, 0;
	barrier.sync 	0;
	@%p8 bra 	$L__BB0_14;
	mov.u32 	%r46, %nctaid.x;
	mov.u32 	%r47, %nctaid.y;
	mul.lo.s32 	%r48, %r46, %r47;
	mov.u32 	%r49, %nctaid.z;
	mul.lo.s32 	%r50, %r48, %r49;
	mov.u32 	%r51, %ctaid.y;
	add.s32 	%r52, %r1, %r51;
	mov.u32 	%r53, %ctaid.z;
	neg.s32 	%r54, %r53;
	setp.eq.s32 	%p9, %r52, %r54;
	sub.s32 	%r55, -2147483647, %r50;
	selp.b32 	%r45, %r55, 1, %p9;
	// begin inline asm
	atom.add.release.gpu.u32 %r44,[%rd5],%r45;
	// end inline asm
$L__BB0_13:
	// begin inline asm
	ld.acquire.gpu.u32 %r56,[%rd5];
	// end inline asm
	xor.b32  	%r57, %r56, %r44;
	setp.gt.s32 	%p10, %r57, -1;
	@%p10 bra 	$L__BB0_13;
$L__BB0_14:
	setp.ge.s32 	%p11, %r3, %r20;
	barrier.sync 	0;
	setp.lt.s32 	%p12, %r20, 2;
	or.pred  	%p13, %p11, %p12;
	@%p13 bra 	$L__BB0_29;
	add.s64 	%rd7, %rd1, %rd14;
	mov.u32 	%r59, %nctaid.x;
	mov.u32 	%r60, %nctaid.y;
	mul.lo.s32 	%r61, %r59, %r60;
	mov.u32 	%r62, %nctaid.z;
	mul.lo.s32 	%r63, %r61, %r62;
	mov.u32 	%r64, %ctaid.y;
	add.s32 	%r65, %r1, %r64;
	mov.u32 	%r66, %ctaid.z;
	neg.s32 	%r67, %r66;
	setp.eq.s32 	%p14, %r65, %r67;
	sub.s32 	%r68, -2147483647, %r63;
	selp.b32 	%r7, %r68, 1, %p14;
	mov.b32 	%r104, 1;
$L__BB0_16:
	setp.ne.s64 	%p15, %rd3, 0;
	ld.global.u32 	%r69, [%rd4];
	st.global.u32 	[%rd7], %r69;
	@%p15 bra 	$L__BB0_18;
	// begin inline asm
	trap;
	// end inline asm
$L__BB0_18:
	setp.ne.s32 	%p16, %r4, 0;
	barrier.sync 	0;
	@%p16 bra 	$L__BB0_21;
	// begin inline asm
	atom.add.release.gpu.u32 %r70,[%rd5],%r7;
	// end inline asm
$L__BB0_20:
	// begin inline asm
	ld.acquire.gpu.u32 %r72,[%rd5];
	// end inline asm
	xor.b32  	%r73, %r72, %r70;
	setp.gt.s32 	%p17, %r73, -1;
	@%p17 bra 	$L__BB0_20;
$L__BB0_21:
	barrier.sync 	0;
	setp.lt.s32 	%p18, %r3, %r104;
	@%p18 bra 	$L__BB0_23;
	sub.s32 	%r74, %r3, %r104;
	mul.wide.s32 	%rd26, %r74, 4;
	add.s64 	%rd27, %rd1, %rd26;
	ld.global.u32 	%r75, [%rd27];
	ld.global.u32 	%r76, [%rd4];
	add.s32 	%r77, %r76, %r75;
	st.global.u32 	[%rd4], %r77;
$L__BB0_23:
	setp.ne.s64 	%p19, %rd3, 0;
	@%p19 bra 	$L__BB0_25;
	// begin inline asm
	trap;
	// end inline asm
$L__BB0_25:
	setp.ne.s32 	%p20, %r4, 0;
	barrier.sync 	0;
	@%p20 bra 	$L__BB0_28;
	// begin inline asm
	atom.add.release.gpu.u32 %r78,[%rd5],%r7;
	// end inline asm
$L__BB0_27:
	// begin inline asm
	ld.acquire.gpu.u32 %r80,[%rd5];
	// end inline asm
	xor.b32  	%r81, %r80, %r78;
	setp.gt.s32 	%p21, %r81, -1;
	@%p21 bra 	$L__BB0_27;
$L__BB0_28:
	barrier.sync 	0;
	shl.b32 	%r104, %r104, 1;
	setp.lt.s32 	%p22, %r104, %r20;
	@%p22 bra 	$L__BB0_16;
$L__BB0_29:
	setp.ge.s32 	%p23, %r3, %r19;
	@%p23 bra 	$L__BB0_34;
	setp.lt.s32 	%p24, %r20, 2;
	ld.global.u32 	%r82, [%rd2];
	setp.gt.s32 	%p25, %r82, %r3;
	setp.le.s32 	%p26, %r82, %r3;
	selp.b32 	%r107, %r20, 0, %p26;
	or.pred  	%p27, %p25, %p24;
	@%p27 bra 	$L__BB0_33;
	mov.b32 	%r106, 0;
	mov.u32 	%r107, %r20;
$L__BB0_32:
	add.s32 	%r84, %r107, %r106;
	shr.u32 	%r85, %r84, 31;
	add.s32 	%r86, %r84, %r85;
	shr.s32 	%r87, %r86, 1;
	mul.wide.s32 	%rd30, %r87, 4;
	add.s64 	%rd31, %rd2, %rd30;
	ld.global.u32 	%r88, [%rd31];
	setp.gt.s32 	%p28, %r88, %r3;
	selp.b32 	%r106, %r106, %r87, %p28;
	selp.b32 	%r107, %r87, %r107, %p28;
	sub.s32 	%r89, %r107, %r106;
	setp.gt.s32 	%p29, %r89, 1;
	@%p29 bra 	$L__BB0_32;
$L__BB0_33:
	st.global.u32 	[%rd6], %r107;
$L__BB0_34:
	setp.ne.s64 	%p30, %rd3, 0;
	@%p30 bra 	$L__BB0_36;
	// begin inline asm
	trap;
	// end inline asm
$L__BB0_36:
	setp.ne.s32 	%p31, %r4, 0;
	barrier.sync 	0;
	@%p31 bra 	$L__BB0_39;
	mov.u32 	%r92, %nctaid.x;
	mov.u32 	%r93, %nctaid.y;
	mul.lo.s32 	%r94, %r92, %r93;
	mov.u32 	%r95, %nctaid.z;
	mul.lo.s32 	%r96, %r94, %r95;
	mov.u32 	%r97, %ctaid.y;
	add.s32 	%r98, %r1, %r97;
	mov.u32 	%r99, %ctaid.z;
	neg.s32 	%r100, %r99;
	setp.eq.s32 	%p32, %r98, %r100;
	sub.s32 	%r101, -2147483647, %r96;
	selp.b32 	%r91, %r101, 1, %p32;
	// begin inline asm
	atom.add.release.gpu.u32 %r90,[%rd5],%r91;
	// end inline asm
$L__BB0_38:
	// begin inline asm
	ld.acquire.gpu.u32 %r102,[%rd5];
	// end inline asm
	xor.b32  	%r103, %r102, %r90;
	setp.gt.s32 	%p33, %r103, -1;
	@%p33 bra 	$L__BB0_38;
$L__BB0_39:
	barrier.sync 	0;
	ret;

}


// ===== COMPILED SASS (sm_100) =====

	.target	sm_100

	.elftype	@"ET_EXEC"


//--------------------- .note.nv.tkinfo           --------------------------
	.section	.note.nv.tkinfo,"",@"SHT_NOTE"
	.sectionflags	@"SHF_NOTE_NV_TKINFO"
	.tkinfo
        /*0018*/ 	.word	0x00000002
        /*0030*/ 	.string	""
        /*0030*/ 	.string	"ptxas"
        /*0030*/ 	.string	"Cuda compilation tools, release 13.0, V13.0.88"
        /*0030*/ 	.string	"Build cuda_13.0.r13.0/compiler.36424714_0"
        /*0030*/ 	.string	"-arch sm_100 -m 64 "



//--------------------- .note.nv.cuinfo           --------------------------
	.section	.note.nv.cuinfo,"",@"SHT_NOTE"
	.sectionflags	@"SHF_NOTE_NV_CUINFO"
        /*0018*/ 	.short	0x0002
        /*001a*/ 	.short	0x0064
        /*001c*/ 	.short	0x0082
	.zero		2


//--------------------- .nv.info                  --------------------------
	.section	.nv.info,"",@"SHT_CUDA_INFO"
	.align	4


	//----- nvinfo : EIATTR_REGCOUNT
	.align		4
        /*0000*/ 	.byte	0x04, 0x2f
        /*0002*/ 	.short	(.L_1 - .L_0)
	.align		4
.L_0:
        /*0004*/ 	.word	index@(_Z10bucketsortPiS_S_ii)
        /*0008*/ 	.word	0x00000013


	//----- nvinfo : EIATTR_FRAME_SIZE
	.align		4
.L_1:
        /*000c*/ 	.byte	0x04, 0x11
        /*000e*/ 	.short	(.L_3 - .L_2)
	.align		4
.L_2:
        /*0010*/ 	.word	index@(_Z10bucketsortPiS_S_ii)
        /*0014*/ 	.word	0x00000000


	//----- nvinfo : EIATTR_MIN_STACK_SIZE
	.align		4
.L_3:
        /*0018*/ 	.byte	0x04, 0x12
        /*001a*/ 	.short	(.L_5 - .L_4)
	.align		4
.L_4:
        /*001c*/ 	.word	index@(_Z10bucketsortPiS_S_ii)
        /*0020*/ 	.word	0x00000000
.L_5:


//--------------------- .nv.compat                --------------------------
	.section	.nv.compat,"",@"SHT_CUDA_COMPAT_INFO"
	.align	4
        /*0000*/ 	.byte	0x02, 0x09, 0x00, 0x00, 0x02, 0x02, 0x01, 0x00, 0x02, 0x05, 0x05, 0x00, 0x03, 0x07, 0x01, 0x01
        /*0010*/ 	.byte	0x02, 0x03, 0x00, 0x00, 0x02, 0x06, 0x01, 0x00, 0x04, 0x0b, 0x08, 0x00, 0x09, 0x00, 0x00, 0x00
        /*0020*/ 	.byte	0x00, 0x00, 0x00, 0x00


//--------------------- .nv.info._Z10bucketsortPiS_S_ii --------------------------
	.section	.nv.info._Z10bucketsortPiS_S_ii,"",@"SHT_CUDA_INFO"
	.sectionflags	@""
	.align	4


	//----- nvinfo : EIATTR_CUDA_API_VERSION
	.align		4
        /*0000*/ 	.byte	0x04, 0x37
        /*0002*/ 	.short	(.L_7 - .L_6)
.L_6:
        /*0004*/ 	.word	0x00000082


	//----- nvinfo : EIATTR_KPARAM_INFO
	.align		4
.L_7:
        /*0008*/ 	.byte	0x04, 0x17
        /*000a*/ 	.short	(.L_9 - .L_8)
.L_8:
        /*000c*/ 	.word	0x00000000
        /*0010*/ 	.short	0x0004
        /*0012*/ 	.short	0x001c
        /*0014*/ 	.byte	0x00, 0xf0, 0x11, 0x00


	//----- nvinfo : EIATTR_KPARAM_INFO
	.align		4
.L_9:
        /*0018*/ 	.byte	0x04, 0x17
        /*001a*/ 	.short	(.L_11 - .L_10)
.L_10:
        /*001c*/ 	.word	0x00000000
        /*0020*/ 	.short	0x0003
        /*0022*/ 	.short	0x0018
        /*0024*/ 	.byte	0x00, 0xf0, 0x11, 0x00


	//----- nvinfo : EIATTR_KPARAM_INFO
	.align		4
.L_11:
        /*0028*/ 	.byte	0x04, 0x17
        /*002a*/ 	.short	(.L_13 - .L_12)
.L_12:
        /*002c*/ 	.word	0x00000000
        /*0030*/ 	.short	0x0002
        /*0032*/ 	.short	0x0010
        /*0034*/ 	.byte	0x00, 0xf5, 0x21, 0x00


	//----- nvinfo : EIATTR_KPARAM_INFO
	.align		4
.L_13:
        /*0038*/ 	.byte	0x04, 0x17
        /*003a*/ 	.short	(.L_15 - .L_14)
.L_14:
        /*003c*/ 	.word	0x00000000
        /*0040*/ 	.short	0x0001
        /*0042*/ 	.short	0x0008
        /*0044*/ 	.byte	0x00, 0xf5, 0x21, 0x00


	//----- nvinfo : EIATTR_KPARAM_INFO
	.align		4
.L_15:
        /*0048*/ 	.byte	0x04, 0x17
        /*004a*/ 	.short	(.L_17 - .L_16)
.L_16:
        /*004c*/ 	.word	0x00000000
        /*0050*/ 	.short	0x0000
        /*0052*/ 	.short	0x0000
        /*0054*/ 	.byte	0x00, 0xf5, 0x21, 0x00


	//----- nvinfo : EIATTR_SPARSE_MMA_MASK
	.align		4
.L_17:
        /*0058*/ 	.byte	0x03, 0x50
        /*005a*/ 	.short	0x0000


	//----- nvinfo : EIATTR_MAXREG_COUNT
	.align		4
        /*005c*/ 	.byte	0x03, 0x1b
        /*005e*/ 	.short	0x00ff


	//----- nvinfo : EIATTR_NUM_BARRIERS
	.align		4
        /*0060*/ 	.byte	0x02, 0x4c
        /*0062*/ 	.byte	0x01
	.zero		1


	//----- nvinfo : EIATTR_MERCURY_ISA_VERSION
	.align		4
        /*0064*/ 	.byte	0x03, 0x5f
        /*0066*/ 	.short	0x0101


	//----- nvinfo : EIATTR_INT_WARP_WIDE_INSTR_OFFSETS
	.align		4
        /*0068*/ 	.byte	0x04, 0x31
        /*006a*/ 	.short	(.L_19 - .L_18)


	//   ....[0]....
.L_18:
        /*006c*/ 	.word	0x00000280


	//   ....[1]....
        /*0070*/ 	.word	0x000003c0


	//   ....[2]....
        /*0074*/ 	.word	0x000005f0


	//   ....[3]....
        /*0078*/ 	.word	0x00000720


	//   ....[4]....
        /*007c*/ 	.word	0x000009f0


	//   ....[5]....
        /*0080*/ 	.word	0x00000ab0


	//   ....[6]....
        /*0084*/ 	.word	0x00000c80


	//   ....[7]....
        /*0088*/ 	.word	0x00000d40


	//   ....[8]....
        /*008c*/ 	.word	0x00001110


	//   ....[9]....
        /*0090*/ 	.word	0x00001240


	//----- nvinfo : EIATTR_COOP_GROUP_MASK_REGIDS
	.align		4
.L_19:
        /*0094*/ 	.byte	0x04, 0x29
        /*0096*/ 	.short	(.L_21 - .L_20)


	//   ....[0]....
.L_20:
        /*0098*/ 	.word	0xffffffff


	//   ....[1]....
        /*009c*/ 	.word	0xffffffff


	//   ....[2]....
        /*00a0*/ 	.word	0xffffffff


	//   ....[3]....
        /*00a4*/ 	.word	0xffffffff


	//   ....[4]....
        /*00a8*/ 	.word	0xffffffff


	//   ....[5]....
        /*00ac*/ 	.word	0xffffffff


	//   ....[6]....
        /*00b0*/ 	.word	0xffffffff


	//   ....[7]....
        /*00b4*/ 	.word	0xffffffff


	//   ....[8]....
        /*00b8*/ 	.word	0xffffffff


	//   ....[9]....
        /*00bc*/ 	.word	0x0500000e


	//   ....[10]....
        /*00c0*/ 	.word	0xffffffff


	//   ....[11]....
        /*00c4*/ 	.word	0x0500000e


	//   ....[12]....
        /*00c8*/ 	.word	0x0500000e


	//   ....[13]....
        /*00cc*/ 	.word	0x0500000e


	//   ....[14]....
        /*00d0*/ 	.word	0x0500000e


	//   ....[15]....
        /*00d4*/ 	.word	0x0500000e


	//   ....[16]....
        /*00d8*/ 	.word	0x0500000e


	//   ....[17]....
        /*00dc*/ 	.word	0x0500000e


	//   ....[18]....
        /*00e0*/ 	.word	0x0500000e


	//----- nvinfo : EIATTR_COOP_GROUP_INSTR_OFFSETS
	.align		4
.L_21:
        /*00e4*/ 	.byte	0x04, 0x28
        /*00e6*/ 	.short	(.L_23 - .L_22)


	//   ....[0]....
.L_22:
        /*00e8*/ 	.word	0x000001e0


	//   ....[1]....
        /*00ec*/ 	.word	0x00000470


	//   ....[2]....
        /*00f0*/ 	.word	0x00000560


	//   ....[3]....
        /*00f4*/ 	.word	0x000007d0


	//   ....[4]....
        /*00f8*/ 	.word	0x000009b0


	//   ....[5]....
        /*00fc*/ 	.word	0x00000b60


	//   ....[6]....
        /*0100*/ 	.word	0x00000c40


	//   ....[7]....
        /*0104*/ 	.word	0x00000df0


	//   ....[8]....
        /*0108*/ 	.word	0x00001080


	//   ....[9]....
        /*010c*/ 	.word	0x00001360


	//   ....[10]....
        /*0110*/ 	.word	0x000013b0


	//   ....[11]....
        /*0114*/ 	.word	0x00001450


	//   ....[12]....
        /*0118*/ 	.word	0x00001510


	//   ....[13]....
        /*011c*/ 	.word	0x000015d0


	//   ....[14]....
        /*0120*/ 	.word	0x00001690


	//   ....[15]....
        /*0124*/ 	.word	0x00001750


	//   ....[16]....
        /*0128*/ 	.word	0x00001810


	//   ....[17]....
        /*012c*/ 	.word	0x000018d0


	//   ....[18]....
        /*0130*/ 	.word	0x00001990


	//----- nvinfo : EIATTR_VRC_CTA_INIT_COUNT
	.align		4
.L_23:
        /*0134*/ 	.byte	0x02, 0x4a
	.zero		1
	.zero		1


	//----- nvinfo : EIATTR_EXIT_INSTR_OFFSETS
	.align		4
        /*0138*/ 	.byte	0x04, 0x1c
        /*013a*/ 	.short	(.L_25 - .L_24)


	//   ....[0]....
.L_24:
        /*013c*/ 	.word	0x000013a0


	//   ....[1]....
        /*0140*/ 	.word	0x000013c0


	//----- nvinfo : EIATTR_CRS_STACK_SIZE
	.align		4
.L_25:
        /*0144*/ 	.byte	0x04, 0x1e
        /*0146*/ 	.short	(.L_27 - .L_26)
.L_26:
        /*0148*/ 	.word	0x00000000


	//----- nvinfo : EIATTR_CBANK_PARAM_SIZE
	.align		4
.L_27:
        /*014c*/ 	.byte	0x03, 0x19
        /*014e*/ 	.short	0x0020


	//----- nvinfo : EIATTR_PARAM_CBANK
	.align		4
        /*0150*/ 	.byte	0x04, 0x0a
        /*0152*/ 	.short	(.L_29 - .L_28)
	.align		4
.L_28:
        /*0154*/ 	.word	index@(.nv.constant0._Z10bucketsortPiS_S_ii)
        /*0158*/ 	.short	0x0380
        /*015a*/ 	.short	0x0020


	//----- nvinfo : EIATTR_SW_WAR
	.align		4
.L_29:
        /*015c*/ 	.byte	0x04, 0x36
        /*015e*/ 	.short	(.L_31 - .L_30)
.L_30:
        /*0160*/ 	.word	0x00000008
.L_31:


//--------------------- .nv.callgraph             --------------------------
	.section	.nv.callgraph,"",@"SHT_CUDA_CALLGRAPH"
	.align	4
	.sectionentsize	8
	.align		4
        /*0000*/ 	.word	0x00000000
	.align		4
        /*0004*/ 	.word	0xffffffff
	.align		4
        /*0008*/ 	.word	0x00000000
	.align		4
        /*000c*/ 	.word	0xfffffffe
	.align		4
        /*0010*/ 	.word	0x00000000
	.align		4
        /*0014*/ 	.word	0xfffffffd
	.align		4
        /*0018*/ 	.word	0x00000000
	.align		4
        /*001c*/ 	.word	0xfffffffc


//--------------------- .text._Z10bucketsortPiS_S_ii --------------------------
	.section	.text._Z10bucketsortPiS_S_ii,"ax",@progbits
	.align	128
        .global         _Z10bucketsortPiS_S_ii
        .type           _Z10bucketsortPiS_S_ii,@function
        .size           _Z10bucketsortPiS_S_ii,(.L_x_66 - _Z10bucketsortPiS_S_ii)
        .other          _Z10bucketsortPiS_S_ii,@"STO_CUDA_ENTRY STV_DEFAULT"
_Z10bucketsortPiS_S_ii:
.text._Z10bucketsortPiS_S_ii:
[----:B------:R-:W-:Y:S01]  /*0000*/  LDC R1, c[0x0][0x37c] ;  /* 0x0000df00ff017b82 */ /* 0x000fe20000000800 */
[----:B------:R-:W0:Y:S07]  /*0010*/  S2R R5, SR_TID.X ;  /* 0x0000000000057919 */ /* 0x000e2e0000002100 */
[----:B------:R-:W0:Y:S01]  /*0020*/  S2UR UR12, SR_CTAID.X ;  /* 0x00000000000c79c3 */ /* 0x000e220000002500 */
[----:B------:R-:W1:Y:S01]  /*0030*/  LDCU UR4, c[0x0][0x39c] ;  /* 0x00007380ff0477ac */ /* 0x000e620008000800 */
[----:B------:R-:W-:-:S05]  /*0040*/  CS2R.32 R13, SR_CgaSize ;  /* 0x00000000000d7805 */ /* 0x000fca0000008a00 */
[----:B------:R-:W-:-:S05]  /*0050*/  IMAD R13, R13, -0xa0, RZ ;  /* 0xffffff600d0d7824 */ /* 0x000fca00078e02ff */
[----:B------:R-:W-:-:S14]  /*0060*/  R2UR UR13, R13 ;  /* 0x000000000d0d72ca */ /* 0x000fdc00000e0000 */
[----:B------:R-:W2:Y:S01]  /*0070*/  LDCU UR13, c[0x0][UR13+0x258] ;  /* 0x00004b000d0d77ac */ /* 0x000ea20008000800 */
[----:B------:R-:W0:Y:S01]  /*0080*/  LDC R0, c[0x0][0x360] ;  /* 0x0000d800ff007b82 */ /* 0x000e220000000800 */
[----:B------:R-:W-:-:S05]  /*0090*/  CS2R.32 R13, SR_CgaSize ;  /* 0x00000000000d7805 */ /* 0x000fca0000008a00 */
[----:B------:R-:W-:-:S05]  /*00a0*/  IMAD R13, R13, -0xa0, RZ ;  /* 0xffffff600d0d7824 */ /* 0x000fca00078e02ff */
[----:B------:R-:W-:-:S14]  /*00b0*/  R2UR UR14, R13 ;  /* 0x000000000d0e72ca */ /* 0x000fdc00000e0000 */
[----:B------:R-:W3:Y:S01]  /*00c0*/  LDCU UR14, c[0x0][UR14+0x254] ;  /* 0x00004a800e0e77ac */ /* 0x000ee20008000800 */
[----:B------:R-:W4:Y:S01]  /*00d0*/  LDCU.64 UR10, c[0x0][0x358] ;  /* 0x00006b00ff0a77ac */ /* 0x000f220008000a00 */
[----:B------:R-:W5:Y:S01]  /*00e0*/  LDC.64 R10, c[0x0][0x388] ;  /* 0x0000e200ff0a7b82 */ /* 0x000f620000000a00 */
[----:B-1----:R-:W-:Y:S01]  /*00f0*/  IMAD.U32 R13, RZ, RZ, UR4 ;  /* 0x00000004ff0d7e24 */ /* 0x002fe2000f8e00ff */
[----:B--2---:R-:W-:Y:S02]  /*0100*/  UISETP.NE.U32.AND UP0, UPT, UR13, URZ, UPT ;  /* 0x000000ff0d00728c */ /* 0x004fe4000bf05070 */
[----:B------:R-:W-:Y:S02]  /*0110*/  IMAD.U32 R2, RZ, RZ, UR13 ;  /* 0x0000000dff027e24 */ /* 0x000fe4000f8e00ff */
[----:B---3--:R-:W-:Y:S02]  /*0120*/  UISETP.NE.AND.EX UP0, UPT, UR14, URZ, UPT, UP0 ;  /* 0x000000ff0e00728c */ /* 0x008fe4000bf05300 */
[----:B------:R-:W-:-:S02]  /*0130*/  IMAD.U32 R3, RZ, RZ, UR14 ;  /* 0x0000000eff037e24 */ /* 0x000fc4000f8e00ff */
[----:B0-----:R-:W-:Y:S02]  /*0140*/  IMAD R0, R0, UR12, R5 ;  /* 0x0000000c00007c24 */ /* 0x001fe4000f8e0205 */
[----:B------:R-:W-:-:S03]  /*0150*/  PLOP3.LUT P1, PT, PT, PT, UP0, 0x80, 0x8 ;  /* 0x000000000008781c */ /* 0x000fc60003f2f008 */
[C---:B------:R-:W-:Y:S01]  /*0160*/  ISETP.GE.AND P0, PT, R0.reuse, R13, PT ;  /* 0x0000000d0000720c */ /* 0x040fe20003f06270 */
[----:B-----5:R-:W-:-:S12]  /*0170*/  IMAD.WIDE R6, R0, 0x4, R10 ;  /* 0x0000000400067825 */ /* 0x020fd800078e020a */
[----:B----4-:R0:W-:Y:S01]  /*0180*/  @!P0 STG.E desc[UR10][R6.64], RZ ;  /* 0x000000ff06008986 */ /* 0x0101e2000c10190a */
[----:B------:R-:W-:Y:S05]  /*0190*/  @P1 BRA `(.L_x_0) ;  /* 0x0000000000041947 */ /* 0x000fea0003800000 */
[----:B------:R-:W-:Y:S05]  /*01a0*/  BPT.TRAP 0x1 ;  /* 0x000000040000795c */ /* 0x000fea0000300000 */
.L_x_0:
[----:B------:R-:W1:Y:S01]  /*01b0*/  S2R R8, SR_TID.Y ;  /* 0x0000000000087919 */ /* 0x000e620000002200 */
[----:B------:R-:W-:Y:S01]  /*01c0*/  BSSY B0, `(.L_x_1) ;  /* 0x0000028000007945 */ /* 0x000fe20003800000 */
[----:B------:R-:W2:Y:S01]  /*01d0*/  S2R R9, SR_TID.Z ;  /* 0x0000000000097919 */ /* 0x000ea20000002300 */
[----:B------:R-:W-:Y:S01]  /*01e0*/  BAR.SYNC.DEFER_BLOCKING 0x0 ;  /* 0x0000000000007b1d */ /* 0x000fe20000010000 */
[----:B-1----:R-:W-:-:S05]  /*01f0*/  IMAD.IADD R8, R5, 0x1, R8 ;  /* 0x0000000105087824 */ /* 0x002fca00078e0208 */
[----:B--2---:R-:W-:-:S13]  /*0200*/  LOP3.LUT P0, R8, R8, RZ, R9, 0xfa, !PT ;  /* 0x000000ff08087212 */ /* 0x004fda000780fa09 */
[----:B------:R-:W-:Y:S05]  /*0210*/  @P0 BRA `(.L_x_2) ;  /* 0x0000000000880947 */ /* 0x000fea0003800000 */
[----:B------:R-:W1:Y:S01]  /*0220*/  LDCU UR4, c[0x0][0x370] ;  /* 0x00006e00ff0477ac */ /* 0x000e620008000800 */
[----:B------:R-:W2:Y:S01]  /*0230*/  S2UR UR7, SR_CTAID.Y ;  /* 0x00000000000779c3 */ /* 0x000ea20000002600 */
[----:B------:R-:W3:Y:S01]  /*0240*/  S2R R12, SR_LANEID ;  /* 0x00000000000c7919 */ /* 0x000ee20000000000 */
[----:B------:R-:W4:Y:S01]  /*0250*/  LDCU UR5, c[0x0][0x374] ;  /* 0x00006e80ff0577ac */ /* 0x000f220008000800 */
[----:B------:R-:W5:Y:S05]  /*0260*/  LDCU UR6, c[0x0][0x378] ;  /* 0x00006f00ff0677ac */ /* 0x000f6a0008000800 */
[----:B------:R-:W0:Y:S01]  /*0270*/  S2UR UR8, SR_CTAID.Z ;  /* 0x00000000000879c3 */ /* 0x000e220000002700 */
[----:B------:R-:W-:-:S02]  /*0280*/  VOTEU.ANY UR15, UPT, PT ;  /* 0x00000000000f7886 */ /* 0x000fc400038e0100 */
[----:B------:R-:W3:Y:S01]  /*0290*/  FLO.U32 R9, UR15 ;  /* 0x0000000f00097d00 */ /* 0x000ee200080e0000 */
[----:B-1----:R-:W-:-:S07]  /*02a0*/  UIADD3 UR9, UPT, UPT, URZ, -UR4, URZ ;  /* 0x80000004ff097290 */ /* 0x002fce000fffe0ff */
[----:B------:R-:W1:Y:S01]  /*02b0*/  POPC R4, UR15 ;  /* 0x0000000f00047d09 */ /* 0x000e620008000000 */
[----:B--2---:R-:W-:-:S03]  /*02c0*/  UIADD3 UR4, UPT, UPT, UR12, UR7, URZ ;  /* 0x000000070c047290 */ /* 0x004fc6000fffe0ff */
[----:B------:R-:W-:Y:S02]  /*02d0*/  UMOV UR7, UR9 ;  /* 0x0000000900077c82 */ /* 0x000fe40008000000 */
[----:B----4-:R-:W-:Y:S02]  /*02e0*/  UIMAD UR5, UR7, UR5, URZ ;  /* 0x00000005070572a4 */ /* 0x010fe4000f8e02ff */
[----:B0-----:R-:W-:Y:S01]  /*02f0*/  UIADD3 UR8, UPT, UPT, -UR8, URZ, URZ ;  /* 0x000000ff08087290 */ /* 0x001fe2000fffe1ff */
[----:B---3--:R-:W-:-:S03]  /*0300*/  ISETP.EQ.U32.AND P0, PT, R9, R12, PT ;  /* 0x0000000c0900720c */ /* 0x008fc60003f02070 */
[----:B------:R-:W-:Y:S02]  /*0310*/  UISETP.NE.AND UP0, UPT, UR4, UR8, UPT ;  /* 0x000000080400728c */ /* 0x000fe4000bf05270 */
[----:B-----5:R-:W-:-:S04]  /*0320*/  UIMAD UR4, UR6, UR5, -0x7fffffff ;  /* 0x80000001060474a4 */ /* 0x020fc8000f8e0205 */
[----:B------:R-:W-:-:S06]  /*0330*/  USEL UR4, UR4, 0x1, !UP0 ;  /* 0x0000000104047887 */ /* 0x000fcc000c000000 */
[----:B-1----:R-:W-:Y:S01]  /*0340*/  IMAD R5, R4, UR4, RZ ;  /* 0x0000000404057c24 */ /* 0x002fe2000f8e02ff */
[----:B------:R-:W-:Y:S06]  /*0350*/  @P0 MEMBAR.ALL.GPU ;  /* 0x0000000000000992 */ /* 0x000fec000000a000 */
[----:B------:R-:W-:-:S00]  /*0360*/  @P0 ERRBAR ;  /* 0x00000000000009ab */ /* 0x000fc00000000000 */
[----:B------:R-:W-:Y:S06]  /*0370*/  @P0 CGAERRBAR ;  /* 0x00000000000005ab */ /* 0x000fec0000000000 */
[----:B------:R-:W2:Y:S01]  /*0380*/  @P0 ATOM.E.ADD.STRONG.GPU PT, R12, desc[UR10][R2.64+0x4], R5 ;  /* 0x80000405020c098a */ /* 0x000ea200081ef10a */
[----:B------:R-:W0:Y:S02]  /*0390*/  S2R R14, SR_LTMASK ;  /* 0x00000000000e7919 */ /* 0x000e240000003900 */
[----:B0-----:R-:W-:-:S04]  /*03a0*/  LOP3.LUT R14, R14, UR15, RZ, 0xc0, !PT ;  /* 0x0000000f0e0e7c12 */ /* 0x001fc8000f8ec0ff */
[----:B------:R-:W0:Y:S01]  /*03b0*/  POPC R15, R14 ;  /* 0x0000000e000f7309 */ /* 0x000e220000000000 */
[----:B--2---:R-:W0:Y:S02]  /*03c0*/  SHFL.IDX PT, R4, R12, R9, 0x1f ;  /* 0x00001f090c047589 */ /* 0x004e2400000e0000 */
[----:B0-----:R-:W-:-:S07]  /*03d0*/  IMAD R4, R15, UR4, R4 ;  /* 0x000000040f047c24 */ /* 0x001fce000f8e0204 */
.L_x_3:
[----:B------:R-:W2:Y:S04]  /*03e0*/  LD.E.STRONG.GPU R5, desc[UR10][R2.64+0x4] ;  /* 0x0000040a02057980 */ /* 0x000ea8000c10f900 */
[----:B--2---:R-:W-:Y:S01]  /*03f0*/  CCTL.IVALL ;  /* 0x00000000ff00798f */ /* 0x004fe20002000000 */
[----:B------:R-:W-:Y:S05]  /*0400*/  YIELD ;  /* 0x0000000000007946 */ /* 0x000fea0003800000 */
[----:B------:R-:W-:-:S04]  /*0410*/  LOP3.LUT R5, R5, R4, RZ, 0x3c, !PT ;  /* 0x0000000405057212 */ /* 0x000fc800078e3cff */
[----:B------:R-:W-:-:S13]  /*0420*/  ISETP.GT.AND P0, PT, R5, -0x1, PT ;  /* 0xffffffff0500780c */ /* 0x000fda0003f04270 */
[----:B------:R-:W-:Y:S05]  /*0430*/  @P0 BRA `(.L_x_3) ;  /* 0xfffffffc00e80947 */ /* 0x000fea000383ffff */
.L_x_2:
[----:B------:R-:W-:Y:S05]  /*0440*/  BSYNC B0 ;  /* 0x0000000000007941 */ /* 0x000fea0003800000 */
.L_x_1:
[----:B------:R-:W-:-:S03]  /*0450*/  UMOV UR4, 0xffffffff ;  /* 0xffffffff00047882 */ /* 0x000fc60000000000 */
[----:B------:R-:W-:Y:S05]  /*0460*/  BRA.DIV UR4, `(.L_x_4) ;  /* 0x0000000e04dc7947 */ /* 0x000fea000b800000 */
[----:B------:R-:W-:Y:S06]  /*0470*/  BAR.SYNC.DEFER_BLOCKING 0x0 ;  /* 0x0000000000007b1d */ /* 0x000fec0000010000 */
.L_x_43:
[----:B------:R-:W1:Y:S01]  /*0480*/  LDCU UR4, c[0x0][0x398] ;  /* 0x00007300ff0477ac */ /* 0x000e620008000800 */
[----:B------:R-:W2:Y:S01]  /*0490*/  LDC.64 R4, c[0x0][0x380] ;  /* 0x0000e000ff047b82 */ /* 0x000ea20000000a00 */
[----:B------:R-:W-:Y:S01]  /*04a0*/  BSSY.RECONVERGENT B0, `(.L_x_5) ;  /* 0x0000009000007945 */ /* 0x000fe20003800200 */
[----:B------:R-:W-:Y:S02]  /*04b0*/  ISETP.NE.AND P2, PT, R8, RZ, PT ;  /* 0x000000ff0800720c */ /* 0x000fe40003f45270 */
[C---:B-1----:R-:W-:Y:S01]  /*04c0*/  ISETP.GE.AND P0, PT, R0.reuse, UR4, PT ;  /* 0x0000000400007c0c */ /* 0x042fe2000bf06270 */
[----:B--2---:R-:W-:-:S12]  /*04d0*/  IMAD.WIDE R4, R0, 0x4, R4 ;  /* 0x0000000400047825 */ /* 0x004fd800078e0204 */
[----:B------:R-:W-:Y:S05]  /*04e0*/  @P0 BRA `(.L_x_6) ;  /* 0x0000000000100947 */ /* 0x000fea0003800000 */
[----:B------:R-:W2:Y:S01]  /*04f0*/  LDG.E R9, desc[UR10][R4.64] ;  /* 0x0000000a04097981 */ /* 0x000ea2000c1e1900 */
[----:B------:R-:W-:Y:S02]  /*0500*/  HFMA2 R15, -RZ, RZ, 0, 5.9604644775390625e-08 ;  /* 0x00000001ff0f7431 */ /* 0x000fe400000001ff */
[----:B--2---:R-:W-:-:S05]  /*0510*/  IMAD.WIDE R10, R9, 0x4, R10 ;  /* 0x00000004090a7825 */ /* 0x004fca00078e020a */
[----:B------:R1:W-:Y:S02]  /*0520*/  REDG.E.ADD.STRONG.GPU desc[UR10][R10.64], R15 ;  /* 0x0000000f0a00798e */ /* 0x0003e4000c12e10a */
.L_x_6:
[----:B------:R-:W-:Y:S05]  /*0530*/  BSYNC.RECONVERGENT B0 ;  /* 0x0000000000007941 */ /* 0x000fea0003800200 */
.L_x_5:
[----:B------:R-:W-:-:S03]  /*0540*/  UMOV UR4, 0xffffffff ;  /* 0xffffffff00047882 */ /* 0x000fc60000000000 */
[----:B------:R-:W-:Y:S05]  /*0550*/  BRA.DIV UR4, `(.L_x_7) ;  /* 0x0000000e04d07947 */ /* 0x000fea000b800000 */
[----:B------:R-:W-:Y:S06]  /*0560*/  BAR.SYNC.DEFER_BLOCKING 0x0 ;  /* 0x0000000000007b1d */ /* 0x000fec0000010000 */
.L_x_46:
[----:B------:R-:W-:Y:S04]  /*0570*/  BSSY B0, `(.L_x_8) ;  /* 0x0000023000007945 */ /* 0x000fe80003800000 */
[----:B------:R-:W-:Y:S05]  /*0580*/  @P2 BRA `(.L_x_9) ;  /* 0x0000000000842947 */ /* 0x000fea0003800000 */
[----:B-1----:R-:W1:Y:S01]  /*0590*/  S2R R11, SR_LANEID ;  /* 0x00000000000b7919 */ /* 0x002e620000000000 */
[----:B------:R-:W2:Y:S01]  /*05a0*/  S2UR UR7, SR_CTAID.Y ;  /* 0x00000000000779c3 */ /* 0x000ea20000002600 */
[----:B------:R-:W3:Y:S01]  /*05b0*/  LDCU UR4, c[0x0][0x370] ;  /* 0x00006e00ff0477ac */ /* 0x000ee20008000800 */
[----:B------:R-:W4:Y:S06]  /*05c0*/  LDCU UR5, c[0x0][0x374] ;  /* 0x00006e80ff0577ac */ /* 0x000f2c0008000800 */
[----:B------:R-:W5:Y:S01]  /*05d0*/  S2UR UR8, SR_CTAID.Z ;  /* 0x00000000000879c3 */ /* 0x000f620000002700 */
[----:B------:R-:W0:Y:S01]  /*05e0*/  LDCU UR6, c[0x0][0x378] ;  /* 0x00006f00ff0677ac */ /* 0x000e220008000800 */
[----:B------:R-:W-:-:S02]  /*05f0*/  VOTEU.ANY UR9, UPT, PT ;  /* 0x0000000000097886 */ /* 0x000fc400038e0100 */
[----:B------:R-:W1:Y:S01]  /*0600*/  FLO.U32 R10, UR9 ;  /* 0x00000009000a7d00 */ /* 0x000e6200080e0000 */
[----:B---3--:R-:W-:-:S07]  /*0610*/  UIADD3 UR4, UPT, UPT, URZ, -UR4, URZ ;  /* 0x80000004ff047290 */ /* 0x008fce000fffe0ff */
[----:B------:R-:W3:Y:S01]  /*0620*/  POPC R9, UR9 ;  /* 0x0000000900097d09 */ /* 0x000ee20008000000 */
[----:B--2---:R-:W-:Y:S02]  /*0630*/  UIADD3 UR7, UPT, UPT, UR12, UR7, URZ ;  /* 0x000000070c077290 */ /* 0x004fe4000fffe0ff */
[----:B----4-:R-:W-:-:S04]  /*0640*/  UIMAD UR4, UR4, UR5, URZ ;  /* 0x00000005040472a4 */ /* 0x010fc8000f8e02ff */
[----:B0-----:R-:W-:Y:S01]  /*0650*/  UIMAD UR4, UR6, UR4, -0x7fffffff ;  /* 0x80000001060474a4 */ /* 0x001fe2000f8e0204 */
[----:B-1----:R-:W-:Y:S01]  /*0660*/  ISETP.EQ.U32.AND P0, PT, R10, R11, PT ;  /* 0x0000000b0a00720c */ /* 0x002fe20003f02070 */
[----:B-----5:R-:W-:-:S04]  /*0670*/  UIADD3 UR8, UPT, UPT, -UR8, URZ, URZ ;  /* 0x000000ff08087290 */ /* 0x020fc8000fffe1ff */
[----:B------:R-:W-:-:S04]  /*0680*/  UISETP.NE.AND UP0, UPT, UR7, UR8, UPT ;  /* 0x000000080700728c */ /* 0x000fc8000bf05270 */
[----:B------:R-:W-:-:S06]  /*0690*/  USEL UR4, UR4, 0x1, !UP0 ;  /* 0x0000000104047887 */ /* 0x000fcc000c000000 */
[----:B---3--:R-:W-:Y:S01]  /*06a0*/  IMAD R11, R9, UR4, RZ ;  /* 0x00000004090b7c24 */ /* 0x008fe2000f8e02ff */
[----:B------:R-:W-:Y:S06]  /*06b0*/  @P0 MEMBAR.ALL.GPU ;  /* 0x0000000000000992 */ /* 0x000fec000000a000 */
[----:B------:R-:W-:-:S00]  /*06c0*/  @P0 ERRBAR ;  /* 0x00000000000009ab */ /* 0x000fc00000000000 */
[----:B------:R-:W-:Y:S06]  /*06d0*/  @P0 CGAERRBAR ;  /* 0x00000000000005ab */ /* 0x000fec0000000000 */
[----:B------:R-:W2:Y:S01]  /*06e0*/  @P0 ATOM.E.ADD.STRONG.GPU PT, R11, desc[UR10][R2.64+0x4], R11 ;  /* 0x8000040b020b098a */ /* 0x000ea200081ef10a */
[----:B------:R-:W0:Y:S02]  /*06f0*/  S2R R12, SR_LTMASK ;  /* 0x00000000000c7919 */ /* 0x000e240000003900 */
[----:B0-----:R-:W-:-:S06]  /*0700*/  LOP3.LUT R12, R12, UR9, RZ, 0xc0, !PT ;  /* 0x000000090c0c7c12 */ /* 0x001fcc000f8ec0ff */
[----:B------:R-:W0:Y:S01]  /*0710*/  POPC R12, R12 ;  /* 0x0000000c000c7309 */ /* 0x000e220000000000 */
[----:B--2---:R-:W0:Y:S02]  /*0720*/  SHFL.IDX PT, R9, R11, R10, 0x1f ;  /* 0x00001f0a0b097589 */ /* 0x004e2400000e0000 */
[----:B0-----:R-:W-:-:S07]  /*0730*/  IMAD R9, R12, UR4, R9 ;  /* 0x000000040c097c24 */ /* 0x001fce000f8e0209 */
.L_x_10:
[----:B------:R-:W2:Y:S04]  /*0740*/  LD.E.STRONG.GPU R10, desc[UR10][R2.64+0x4] ;  /* 0x0000040a020a7980 */ /* 0x000ea8000c10f900 */
[----:B--2---:R-:W-:Y:S01]  /*0750*/  CCTL.IVALL ;  /* 0x00000000ff00798f */ /* 0x004fe20002000000 */
[----:B------:R-:W-:Y:S05]  /*0760*/  YIELD ;  /* 0x0000000000007946 */ /* 0x000fea0003800000 */
[----:B------:R-:W-:-:S04]  /*0770*/  LOP3.LUT R10, R10, R9, RZ, 0x3c, !PT ;  /* 0x000000090a0a7212 */ /* 0x000fc800078e3cff */
[----:B------:R-:W-:-:S13]  /*0780*/  ISETP.GT.AND P0, PT, R10, -0x1, PT ;  /* 0xffffffff0a00780c */ /* 0x000fda0003f04270 */
[----:B------:R-:W-:Y:S05]  /*0790*/  @P0 BRA `(.L_x_10) ;  /* 0xfffffffc00e80947 */ /* 0x000fea000383ffff */
.L_x_9:
[----:B------:R-:W-:Y:S05]  /*07a0*/  BSYNC B0 ;  /* 0x0000000000007941 */ /* 0x000fea0003800000 */
.L_x_8:
[----:B------:R-:W-:-:S03]  /*07b0*/  UMOV UR4, 0xffffffff ;  /* 0xffffffff00047882 */ /* 0x000fc60000000000 */
[----:B------:R-:W-:Y:S05]  /*07c0*/  BRA.DIV UR4, `(.L_x_11) ;  /* 0x0000000e04647947 */ /* 0x000fea000b800000 */
[----:B------:R-:W-:Y:S06]  /*07d0*/  BAR.SYNC.DEFER_BLOCKING 0x0 ;  /* 0x0000000000007b1d */ /* 0x000fec0000010000 */
.L_x_49:
[----:B------:R-:W-:Y:S01]  /*07e0*/  ISETP.GE.AND P0, PT, R13, 0x2, PT ;  /* 0x000000020d00780c */ /* 0x000fe20003f06270 */
[----:B------:R-:W-:Y:S03]  /*07f0*/  BSSY B0, `(.L_x_12) ;  /* 0x0000066000007945 */ /* 0x000fe60003800000 */
[----:B------:R-:W-:-:S13]  /*0800*/  ISETP.GE.OR P0, PT, R0, R13, !P0 ;  /* 0x0000000d0000720c */ /* 0x000fda0004706670 */
[----:B------:R-:W-:Y:S05]  /*0810*/  @P0 BRA `(.L_x_13) ;  /* 0x00000004008c0947 */ /* 0x000fea0003800000 */
[----:B------:R-:W2:Y:S01]  /*0820*/  LDCU UR4, c[0x0][0x370] ;  /* 0x00006e00ff0477ac */ /* 0x000ea20008000800 */
[----:B------:R-:W3:Y:S01]  /*0830*/  S2UR UR7, SR_CTAID.Y ;  /* 0x00000000000779c3 */ /* 0x000ee20000002600 */
[----:B------:R-:W4:Y:S01]  /*0840*/  LDCU UR5, c[0x0][0x374] ;  /* 0x00006e80ff0577ac */ /* 0x000f220008000800 */
[----:B------:R-:W5:Y:S06]  /*0850*/  LDCU UR6, c[0x0][0x378] ;  /* 0x00006f00ff0677ac */ /* 0x000f6c0008000800 */
[----:B------:R-:W0:Y:S08]  /*0860*/  S2UR UR8, SR_CTAID.Z ;  /* 0x00000000000879c3 */ /* 0x000e300000002700 */
[----:B-1----:R-:W1:Y:S01]  /*0870*/  LDC.64 R10, c[0x0][0x390] ;  /* 0x0000e400ff0a7b82 */ /* 0x002e620000000a00 */
[----:B--2---:R-:W-:-:S04]  /*0880*/  UIADD3 UR4, UPT, UPT, URZ, -UR4, URZ ;  /* 0x80000004ff047290 */ /* 0x004fc8000fffe0ff */
[----:B----4-:R-:W-:Y:S02]  /*0890*/  UIMAD UR4, UR4, UR5, URZ ;  /* 0x00000005040472a4 */ /* 0x010fe4000f8e02ff */
[----:B---3--:R-:W-:Y:S02]  /*08a0*/  UIADD3 UR7, UPT, UPT, UR12, UR7, URZ ;  /* 0x000000070c077290 */ /* 0x008fe4000fffe0ff */
[----:B-----5:R-:W-:Y:S01]  /*08b0*/  UIMAD UR4, UR6, UR4, -0x7fffffff ;  /* 0x80000001060474a4 */ /* 0x020fe2000f8e0204 */
[----:B0-----:R-:W-:-:S05]  /*08c0*/  IMAD R9, RZ, RZ, -UR8 ;  /* 0x80000008ff097e24 */ /* 0x001fca000f8e02ff */
[----:B------:R-:W-:Y:S01]  /*08d0*/  IMAD.U32 R12, RZ, RZ, UR4 ;  /* 0x00000004ff0c7e24 */ /* 0x000fe2000f8e00ff */
[----:B------:R-:W-:Y:S01]  /*08e0*/  ISETP.NE.AND P0, PT, R9, UR7, PT ;  /* 0x0000000709007c0c */ /* 0x000fe2000bf05270 */
[----:B------:R-:W-:Y:S02]  /*08f0*/  IMAD.MOV.U32 R9, RZ, RZ, 0x1 ;  /* 0x00000001ff097424 */ /* 0x000fe400078e00ff */
[----:B-1----:R-:W-:Y:S01]  /*0900*/  IMAD.WIDE R10, R0, 0x4, R10 ;  /* 0x00000004000a7825 */ /* 0x002fe200078e020a */
[----:B------:R-:W-:-:S09]  /*0910*/  SEL R12, R12, 0x1, !P0 ;  /* 0x000000010c0c7807 */ /* 0x000fd20004000000 */
.L_x_27:
[----:B------:R-:W2:Y:S01]  /*0920*/  LDG.E R13, desc[UR10][R6.64] ;  /* 0x0000000a060d7981 */ /* 0x000ea2000c1e1900 */
[----:B------:R-:W-:-:S04]  /*0930*/  UISETP.NE.U32.AND UP0, UPT, UR13, URZ, UPT ;  /* 0x000000ff0d00728c */ /* 0x000fc8000bf05070 */
[----:B------:R-:W-:-:S06]  /*0940*/  UISETP.NE.AND.EX UP0, UPT, UR14, URZ, UPT, UP0 ;  /* 0x000000ff0e00728c */ /* 0x000fcc000bf05300 */
[----:B------:R-:W-:Y:S01]  /*0950*/  PLOP3.LUT P1, PT, PT, PT, UP0, 0x80, 0x8 ;  /* 0x000000000008781c */ /* 0x000fe20003f2f008 */
[----:B--2---:R0:W-:-:S12]  /*0960*/  STG.E desc[UR10][R10.64], R13 ;  /* 0x0000000d0a007986 */ /* 0x0041d8000c10190a */
[----:B------:R-:W-:Y:S05]  /*0970*/  @!P1 BRA `(.L_x_14) ;  /* 0x0000000800949947 */ /* 0x000fea0003800000 */
[----:B------:R-:W-:Y:S01]  /*0980*/  UMOV UR4, 0xffffffff ;  /* 0xffffffff00047882 */ /* 0x000fe20000000000 */
[----:B------:R-:W-:Y:S02]  /*0990*/  ISETP.NE.AND P2, PT, R8, RZ, PT ;  /* 0x000000ff0800720c */ /* 0x000fe40003f45270 */
[----:B------:R-:W-:Y:S11]  /*09a0*/  BRA.DIV UR4, `(.L_x_15) ;  /* 0x0000000e041c7947 */ /* 0x000ff6000b800000 */
[----:B------:R-:W-:Y:S06]  /*09b0*/  BAR.SYNC.DEFER_BLOCKING 0x0 ;  /* 0x0000000000007b1d */ /* 0x000fec0000010000 */
.L_x_52:
[----:B------:R-:W-:Y:S04]  /*09c0*/  BSSY B1, `(.L_x_16) ;  /* 0x0000017000017945 */ /* 0x000fe80003800000 */
[----:B------:R-:W-:Y:S05]  /*09d0*/  @P2 BRA `(.L_x_17) ;  /* 0x0000000000542947 */ /* 0x000fea0003800000 */
[----:B0-----:R-:W0:Y:S01]  /*09e0*/  S2R R13, SR_LANEID ;  /* 0x00000000000d7919 */ /* 0x001e220000000000 */
[----:B------:R-:W-:Y:S02]  /*09f0*/  VOTEU.ANY UR4, UPT, PT ;  /* 0x0000000000047886 */ /* 0x000fe400038e0100 */
[----:B------:R-:W0:Y:S01]  /*0a00*/  FLO.U32 R14, UR4 ;  /* 0x00000004000e7d00 */ /* 0x000e2200080e0000 */
[----:B------:R-:W-:-:S06]  /*0a10*/  UPOPC UR5, UR4 ;  /* 0x00000004000572bf */ /* 0x000fcc0008000000 */
[----:B------:R-:W-:Y:S01]  /*0a20*/  IMAD R15, R12, UR5, RZ ;  /* 0x000000050c0f7c24 */ /* 0x000fe2000f8e02ff */
[----:B0-----:R-:W-:-:S13]  /*0a30*/  ISETP.EQ.U32.AND P0, PT, R14, R13, PT ;  /* 0x0000000d0e00720c */ /* 0x001fda0003f02070 */
        /* <DEDUP_REMOVED lines=8> */
[----:B0-----:R-:W-:-:S07]  /*0ac0*/  IMAD R13, R12, R16, R13 ;  /* 0x000000100c0d7224 */ /* 0x001fce00078e020d */
.L_x_18:
[----:B------:R-:W2:Y:S04]  /*0ad0*/  LD.E.STRONG.GPU R14, desc[UR10][R2.64+0x4] ;  /* 0x0000040a020e7980 */ /* 0x000ea8000c10f900 */
[----:B--2---:R-:W-:Y:S01]  /*0ae0*/  CCTL.IVALL ;  /* 0x00000000ff00798f */ /* 0x004fe20002000000 */
[----:B------:R-:W-:Y:S05]  /*0af0*/  YIELD ;  /* 0x0000000000007946 */ /* 0x000fea0003800000 */
[----:B------:R-:W-:-:S04]  /*0b00*/  LOP3.LUT R14, R14, R13, RZ, 0x3c, !PT ;  /* 0x0000000d0e0e7212 */ /* 0x000fc800078e3cff */
[----:B------:R-:W-:-:S13]  /*0b10*/  ISETP.GT.AND P0, PT, R14, -0x1, PT ;  /* 0xffffffff0e00780c */ /* 0x000fda0003f04270 */
[----:B------:R-:W-:Y:S05]  /*0b20*/  @P0 BRA `(.L_x_18) ;  /* 0xfffffffc00e80947 */ /* 0x000fea000383ffff */
.L_x_17:
[----:B------:R-:W-:Y:S05]  /*0b30*/  BSYNC B1 ;  /* 0x0000000000017941 */ /* 0x000fea0003800000 */
.L_x_16:
[----:B------:R-:W-:-:S03]  /*0b40*/  UMOV UR4, 0xffffffff ;  /* 0xffffffff00047882 */ /* 0x000fc60000000000 */
[----:B------:R-:W-:Y:S05]  /*0b50*/  BRA.DIV UR4, `(.L_x_19) ;  /* 0x0000000a04e07947 */ /* 0x000fea000b800000 */
[----:B------:R-:W-:Y:S06]  /*0b60*/  BAR.SYNC.DEFER_BLOCKING 0x0 ;  /* 0x0000000000007b1d */ /* 0x000fec0000010000 */
.L_x_55:
[----:B------:R-:W-:Y:S01]  /*0b70*/  ISETP.GE.AND P0, PT, R0, R9, PT ;  /* 0x000000090000720c */ /* 0x000fe20003f06270 */
[----:B------:R-:W-:-:S12]  /*0b80*/  BSSY.RECONVERGENT B1, `(.L_x_20) ;  /* 0x0000009000017945 */ /* 0x000fd80003800200 */
[----:B------:R-:W-:Y:S05]  /*0b90*/  @!P0 BRA `(.L_x_21) ;  /* 0x00000000001c8947 */ /* 0x000fea0003800000 */
[----:B------:R-:W1:Y:S01]  /*0ba0*/  LDC.64 R14, c[0x0][0x390] ;  /* 0x0000e400ff0e7b82 */ /* 0x000e620000000a00 */
[----:B0-----:R-:W-:-:S04]  /*0bb0*/  IMAD.IADD R13, R0, 0x1, -R9 ;  /* 0x00000001000d7824 */ /* 0x001fc800078e0a09 */
[----:B-1----:R-:W-:Y:S02]  /*0bc0*/  IMAD.WIDE R14, R13, 0x4, R14 ;  /* 0x000000040d0e7825 */ /* 0x002fe400078e020e */
[----:B------:R-:W2:Y:S04]  /*0bd0*/  LDG.E R13, desc[UR10][R6.64] ;  /* 0x0000000a060d7981 */ /* 0x000ea8000c1e1900 */
[----:B------:R-:W2:Y:S02]  /*0be0*/  LDG.E R14, desc[UR10][R14.64] ;  /* 0x0000000a0e0e7981 */ /* 0x000ea4000c1e1900 */
[----:B--2---:R-:W-:-:S05]  /*0bf0*/  IADD3 R13, PT, PT, R14, R13, RZ ;  /* 0x0000000d0e0d7210 */ /* 0x004fca0007ffe0ff */
[----:B------:R1:W-:Y:S02]  /*0c00*/  STG.E desc[UR10][R6.64], R13 ;  /* 0x0000000d06007986 */ /* 0x0003e4000c10190a */
.L_x_21:
[----:B------:R-:W-:Y:S05]  /*0c10*/  BSYNC.RECONVERGENT B1 ;  /* 0x0000000000017941 */ /* 0x000fea0003800200 */
.L_x_20:
[----:B------:R-:W-:-:S03]  /*0c20*/  UMOV UR4, 0xffffffff ;  /* 0xffffffff00047882 */ /* 0x000fc60000000000 */
[----:B------:R-:W-:Y:S05]  /*0c30*/  BRA.DIV UR4, `(.L_x_22) ;  /* 0x0000000a04d87947 */ /* 0x000fea000b800000 */
[----:B------:R-:W-:Y:S06]  /*0c40*/  BAR.SYNC.DEFER_BLOCKING 0x0 ;  /* 0x0000000000007b1d */ /* 0x000fec0000010000 */
.L_x_58:
[----:B------:R-:W-:Y:S04]  /*0c50*/  BSSY B1, `(.L_x_23) ;  /* 0x0000017000017945 */ /* 0x000fe80003800000 */
[----:B------:R-:W-:Y:S05]  /*0c60*/  @P2 BRA `(.L_x_24) ;  /* 0x0000000000542947 */ /* 0x000fea0003800000 */
[----:B01----:R-:W0:Y:S01]  /*0c70*/  S2R R13, SR_LANEID ;  /* 0x00000000000d7919 */ /* 0x003e220000000000 */
        /* <DEDUP_REMOVED lines=14> */
.L_x_25:
[----:B------:R-:W2:Y:S04]  /*0d60*/  LD.E.STRONG.GPU R14, desc[UR10][R2.64+0x4] ;  /* 0x0000040a020e7980 */ /* 0x000ea8000c10f900 */
[----:B--2---:R-:W-:Y:S01]  /*0d70*/  CCTL.IVALL ;  /* 0x00000000ff00798f */ /* 0x004fe20002000000 */
[----:B------:R-:W-:Y:S05]  /*0d80*/  YIELD ;  /* 0x0000000000007946 */ /* 0x000fea0003800000 */
[----:B------:R-:W-:-:S04]  /*0d90*/  LOP3.LUT R14, R14, R13, RZ, 0x3c, !PT ;  /* 0x0000000d0e0e7212 */ /* 0x000fc800078e3cff */
[----:B------:R-:W-:-:S13]  /*0da0*/  ISETP.GT.AND P0, PT, R14, -0x1, PT ;  /* 0xffffffff0e00780c */ /* 0x000fda0003f04270 */
[----:B------:R-:W-:Y:S05]  /*0db0*/  @P0 BRA `(.L_x_25) ;  /* 0xfffffffc00e80947 */ /* 0x000fea000383ffff */
.L_x_24:
[----:B------:R-:W-:Y:S05]  /*0dc0*/  BSYNC B1 ;  /* 0x0000000000017941 */ /* 0x000fea0003800000 */
.L_x_23:
[----:B------:R-:W-:-:S03]  /*0dd0*/  UMOV UR4, 0xffffffff ;  /* 0xffffffff00047882 */ /* 0x000fc60000000000 */
[----:B------:R-:W-:Y:S05]  /*0de0*/  BRA.DIV UR4, `(.L_x_26) ;  /* 0x0000000a049c7947 */ /* 0x000fea000b800000 */
[----:B------:R-:W-:Y:S06]  /*0df0*/  BAR.SYNC.DEFER_BLOCKING 0x0 ;  /* 0x0000000000007b1d */ /* 0x000fec0000010000 */
.L_x_61:
[----:B------:R-:W0:Y:S01]  /*0e00*/  LDCU UR4, c[0x0][0x39c] ;  /* 0x00007380ff0477ac */ /* 0x000e220008000800 */
[----:B------:R-:W-:Y:S02]  /*0e10*/  IMAD.SHL.U32 R9, R9, 0x2, RZ ;  /* 0x0000000209097824 */ /* 0x000fe400078e00ff */
[----:B01----:R-:W-:-:S05]  /*0e20*/  IMAD.U32 R13, RZ, RZ, UR4 ;  /* 0x00000004ff0d7e24 */ /* 0x003fca000f8e00ff */
[----:B------:R-:W-:-:S13]  /*0e30*/  ISETP.GE.AND P0, PT, R9, R13, PT ;  /* 0x0000000d0900720c */ /* 0x000fda0003f06270 */
[----:B------:R-:W-:Y:S05]  /*0e40*/  @!P0 BRA `(.L_x_27) ;  /* 0xfffffff800b48947 */ /* 0x000fea000383ffff */
.L_x_13:
[----:B------:R-:W-:Y:S05]  /*0e50*/  BSYNC B0 ;  /* 0x0000000000007941 */ /* 0x000fea0003800000 */
.L_x_12:
[----:B------:R-:W2:Y:S01]  /*0e60*/  LDCU UR4, c[0x0][0x398] ;  /* 0x00007300ff0477ac */ /* 0x000ea20008000800 */
[----:B------:R-:W-:Y:S01]  /*0e70*/  BSSY.RECONVERGENT B0, `(.L_x_28) ;  /* 0x000001c000007945 */ /* 0x000fe20003800200 */
[----:B--2---:R-:W-:-:S13]  /*0e80*/  ISETP.GE.AND P0, PT, R0, UR4, PT ;  /* 0x0000000400007c0c */ /* 0x004fda000bf06270 */
[----:B------:R-:W-:Y:S05]  /*0e90*/  @P0 BRA `(.L_x_29) ;  /* 0x0000000000640947 */ /* 0x000fea0003800000 */
[----:B0-----:R-:W0:Y:S02]  /*0ea0*/  LDC.64 R6, c[0x0][0x388] ;  /* 0x0000e200ff067b82 */ /* 0x001e240000000a00 */
[----:B0-----:R-:W2:Y:S01]  /*0eb0*/  LDG.E R7, desc[UR10][R6.64] ;  /* 0x0000000a06077981 */ /* 0x001ea2000c1e1900 */
[----:B------:R-:W-:Y:S01]  /*0ec0*/  ISETP.GE.AND P0, PT, R13, 0x2, PT ;  /* 0x000000020d00780c */ /* 0x000fe20003f06270 */
[----:B------:R-:W-:Y:S03]  /*0ed0*/  BSSY.RECONVERGENT B1, `(.L_x_30) ;  /* 0x0000014000017945 */ /* 0x000fe60003800200 */
[CC--:B--2---:R-:W-:Y:S02]  /*0ee0*/  ISETP.GT.OR P0, PT, R7.reuse, R0.reuse, !P0 ;  /* 0x000000000700720c */ /* 0x0c4fe40004704670 */
[----:B------:R-:W-:-:S04]  /*0ef0*/  ISETP.GT.AND P3, PT, R7, R0, PT ;  /* 0x000000000700720c */ /* 0x000fc80003f64270 */
[----:B------:R-:W-:-:S07]  /*0f00*/  SEL R13, R13, RZ, !P3 ;  /* 0x000000ff0d0d7207 */ /* 0x000fce0005800000 */
[----:B------:R-:W-:Y:S05]  /*0f10*/  @P0 BRA `(.L_x_31) ;  /* 0x00000000003c0947 */ /* 0x000fea0003800000 */
[----:B------:R-:W0:Y:S01]  /*0f20*/  LDC.64 R8, c[0x0][0x388] ;  /* 0x0000e200ff087b82 */ /* 0x000e220000000a00 */
[----:B------:R-:W2:Y:S01]  /*0f30*/  LDCU UR4, c[0x0][0x39c] ;  /* 0x00007380ff0477ac */ /* 0x000ea20008000800 */
[----:B-1----:R-:W-:Y:S02]  /*0f40*/  IMAD.MOV.U32 R10, RZ, RZ, RZ ;  /* 0x000000ffff0a7224 */ /* 0x002fe400078e00ff */
[----:B--2---:R-:W-:-:S07]  /*0f50*/  IMAD.U32 R13, RZ, RZ, UR4 ;  /* 0x00000004ff0d7e24 */ /* 0x004fce000f8e00ff */
.L_x_32:
[----:B------:R-:W-:-:S04]  /*0f60*/  IADD3 R6, PT, PT, R10, R13, RZ ;  /* 0x0000000d0a067210 */ /* 0x000fc80007ffe0ff */
[----:B------:R-:W-:-:S04]  /*0f70*/  LEA.HI R6, R6, R6, RZ, 0x1 ;  /* 0x0000000606067211 */ /* 0x000fc800078f08ff */
[----:B------:R-:W-:-:S05]  /*0f80*/  SHF.R.S32.HI R11, RZ, 0x1, R6 ;  /* 0x00000001ff0b7819 */ /* 0x000fca0000011406 */
[----:B0-----:R-:W-:-:S06]  /*0f90*/  IMAD.WIDE R6, R11, 0x4, R8 ;  /* 0x000000040b067825 */ /* 0x001fcc00078e0208 */
[----:B------:R-:W2:Y:S02]  /*0fa0*/  LDG.E R7, desc[UR10][R6.64] ;  /* 0x0000000a06077981 */ /* 0x000ea4000c1e1900 */
[----:B--2---:R-:W-:-:S04]  /*0fb0*/  ISETP.GT.AND P0, PT, R7, R0, PT ;  /* 0x000000000700720c */ /* 0x004fc80003f04270 */
[----:B------:R-:W-:Y:S02]  /*0fc0*/  SEL R10, R10, R11, P0 ;  /* 0x0000000b0a0a7207 */ /* 0x000fe40000000000 */
[----:B------:R-:W-:-:S05]  /*0fd0*/  SEL R13, R11, R13, P0 ;  /* 0x0000000d0b0d7207 */ /* 0x000fca0000000000 */
[----:B------:R-:W-:-:S05]  /*0fe0*/  IMAD.IADD R11, R13, 0x1, -R10 ;  /* 0x000000010d0b7824 */ /* 0x000fca00078e0a0a */
[----:B------:R-:W-:-:S13]  /*0ff0*/  ISETP.GT.AND P0, PT, R11, 0x1, PT ;  /* 0x000000010b00780c */ /* 0x000fda0003f04270 */
[----:B------:R-:W-:Y:S05]  /*1000*/  @P0 BRA `(.L_x_32) ;  /* 0xfffffffc00d40947 */ /* 0x000fea000383ffff */
.L_x_31:
[----:B------:R-:W-:Y:S05]  /*1010*/  BSYNC.RECONVERGENT B1 ;  /* 0x0000000000017941 */ /* 0x000fea0003800200 */
.L_x_30:
[----:B------:R2:W-:Y:S02]  /*1020*/  STG.E desc[UR10][R4.64], R13 ;  /* 0x0000000d04007986 */ /* 0x0005e4000c10190a */
.L_x_29:
[----:B------:R-:W-:Y:S05]  /*1030*/  BSYNC.RECONVERGENT B0 ;  /* 0x0000000000007941 */ /* 0x000fea0003800200 */
.L_x_28:
[----:B------:R-:W-:Y:S05]  /*1040*/  @P1 BRA `(.L_x_33) ;  /* 0x0000000000041947 */ /* 0x000fea0003800000 */
[----:B------:R-:W-:Y:S05]  /*1050*/  BPT.TRAP 0x1 ;  /* 0x000000040000795c */ /* 0x000fea0000300000 */
.L_x_33:
[----:B------:R-:W-:-:S03]  /*1060*/  UMOV UR4, 0xffffffff ;  /* 0xffffffff00047882 */ /* 0x000fc60000000000 */
[----:B------:R-:W-:Y:S05]  /*1070*/  BRA.DIV UR4, `(.L_x_34) ;  /* 0x0000000a04287947 */ /* 0x000fea000b800000 */
[----:B------:R-:W-:Y:S06]  /*1080*/  BAR.SYNC.DEFER_BLOCKING 0x0 ;  /* 0x0000000000007b1d */ /* 0x000fec0000010000 */
.L_x_64:
[----:B------:R-:W-:Y:S04]  /*1090*/  BSSY B0, `(.L_x_35) ;  /* 0x0000023000007945 */ /* 0x000fe80003800000 */
[----:B------:R-:W-:Y:S05]  /*10a0*/  @P2 BRA `(.L_x_36) ;  /* 0x0000000000842947 */ /* 0x000fea0003800000 */
[----:B--2---:R-:W2:Y:S01]  /*10b0*/  S2R R5, SR_LANEID ;  /* 0x0000000000057919 */ /* 0x004ea20000000000 */
[----:B------:R-:W3:Y:S01]  /*10c0*/  S2UR UR7, SR_CTAID.Y ;  /* 0x00000000000779c3 */ /* 0x000ee20000002600 */
[----:B------:R-:W4:Y:S01]  /*10d0*/  LDCU UR4, c[0x0][0x370] ;  /* 0x00006e00ff0477ac */ /* 0x000f220008000800 */
[----:B------:R-:W5:Y:S06]  /*10e0*/  LDCU UR5, c[0x0][0x374] ;  /* 0x00006e80ff0577ac */ /* 0x000f6c0008000800 */
[----:B------:R-:W0:Y:S01]  /*10f0*/  S2UR UR8, SR_CTAID.Z ;  /* 0x00000000000879c3 */ /* 0x000e220000002700 */
[----:B------:R-:W1:Y:S01]  /*1100*/  LDCU UR6, c[0x0][0x378] ;  /* 0x00006f00ff0677ac */ /* 0x000e620008000800 */
[----:B------:R-:W-:-:S02]  /*1110*/  VOTEU.ANY UR9, UPT, PT ;  /* 0x0000000000097886 */ /* 0x000fc400038e0100 */
[----:B------:R-:W2:Y:S01]  /*1120*/  FLO.U32 R4, UR9 ;  /* 0x0000000900047d00 */ /* 0x000ea200080e0000 */
[----:B----4-:R-:W-:-:S07]  /*1130*/  UIADD3 UR4, UPT, UPT, URZ, -UR4, URZ ;  /* 0x80000004ff047290 */ /* 0x010fce000fffe0ff */
[----:B------:R-:W4:Y:S01]  /*1140*/  POPC R0, UR9 ;  /* 0x0000000900007d09 */ /* 0x000f220008000000 */
[----:B---3--:R-:W-:Y:S02]  /*1150*/  UIADD3 UR7, UPT, UPT, UR12, UR7, URZ ;  /* 0x000000070c077290 */ /* 0x008fe4000fffe0ff */
[----:B-----5:R-:W-:-:S04]  /*1160*/  UIMAD UR4, UR4, UR5, URZ ;  /* 0x00000005040472a4 */ /* 0x020fc8000f8e02ff */
[----:B-1----:R-:W-:Y:S01]  /*1170*/  UIMAD UR4, UR6, UR4, -0x7fffffff ;  /* 0x80000001060474a4 */ /* 0x002fe2000f8e0204 */
[----:B--2---:R-:W-:Y:S01]  /*1180*/  ISETP.EQ.U32.AND P0, PT, R4, R5, PT ;  /* 0x000000050400720c */ /* 0x004fe20003f02070 */
[----:B0-----:R-:W-:-:S04]  /*1190*/  UIADD3 UR8, UPT, UPT, -UR8, URZ, URZ ;  /* 0x000000ff08087290 */ /* 0x001fc8000fffe1ff */
[----:B------:R-:W-:-:S04]  /*11a0*/  UISETP.NE.AND UP0, UPT, UR7, UR8, UPT ;  /* 0x000000080700728c */ /* 0x000fc8000bf05270 */
[----:B------:R-:W-:-:S06]  /*11b0*/  USEL UR4, UR4, 0x1, !UP0 ;  /* 0x0000000104047887 */ /* 0x000fcc000c000000 */
[----:B----4-:R-:W-:Y:S01]  /*11c0*/  IMAD R5, R0, UR4, RZ ;  /* 0x0000000400057c24 */ /* 0x010fe2000f8e02ff */
        /* <DEDUP_REMOVED lines=9> */
.L_x_37:
[----:B------:R-:W2:Y:S04]  /*1260*/  LD.E.STRONG.GPU R5, desc[UR10][R2.64+0x4] ;  /* 0x0000040a02057980 */ /* 0x000ea8000c10f900 */
[----:B--2---:R-:W-:Y:S01]  /*1270*/  CCTL.IVALL ;  /* 0x00000000ff00798f */ /* 0x004fe20002000000 */
[----:B------:R-:W-:Y:S05]  /*1280*/  YIELD ;  /* 0x0000000000007946 */ /* 0x000fea0003800000 */
[----:B------:R-:W-:-:S04]  /*1290*/  LOP3.LUT R5, R5, R0, RZ, 0x3c, !PT ;  /* 0x0000000005057212 */ /* 0x000fc800078e3cff */
[----:B------:R-:W-:-:S13]  /*12a0*/  ISETP.GT.AND P0, PT, R5, -0x1, PT ;  /* 0xffffffff0500780c */ /* 0x000fda0003f04270 */
[----:B------:R-:W-:Y:S05]  /*12b0*/  @P0 BRA `(.L_x_37) ;  /* 0xfffffffc00e80947 */ /* 0x000fea000383ffff */
.L_x_36:
[----:B------:R-:W-:Y:S05]  /*12c0*/  BSYNC B0 ;  /* 0x0000000000007941 */ /* 0x000fea0003800000 */
.L_x_35:
[----:B------:R-:W-:-:S03]  /*12d0*/  UMOV UR4, 0xffffffff ;  /* 0xffffffff00047882 */ /* 0x000fc60000000000 */
[----:B------:R-:W-:Y:S05]  /*12e0*/  BRA.CONV UR4, `(.L_x_38) ;  /* 0x0000000304307947 */ /* 0x000fea000b800000 */
[----:B------:R-:W-:Y:S01]  /*12f0*/  BSSY B0, `(.L_x_39) ;  /* 0x000000a000007945 */ /* 0x000fe20003800000 */
[----:B-1----:R-:W-:Y:S02]  /*1300*/  IMAD.MOV.U32 R15, RZ, RZ, 0x0 ;  /* 0x00000000ff0f7424 */ /* 0x002fe400078e00ff */
[----:B------:R-:W-:Y:S02]  /*1310*/  IMAD.MOV.U32 R16, RZ, RZ, 0x0 ;  /* 0x00000000ff107424 */ /* 0x000fe400078e00ff */
[----:B------:R-:W-:-:S07]  /*1320*/  IMAD.MOV.U32 R14, RZ, RZ, -0x1 ;  /* 0xffffffffff0e7424 */ /* 0x000fce00078e00ff */
[----:B0-2---:R-:W-:Y:S05]  /*1330*/  WARPSYNC.COLLECTIVE.ALL `(.L_x_40) ;  /* 0x0000000000147948 */ /* 0x005fea0003c00000 */
[----:B------:R-:W-:-:S04]  /*1340*/  SHF.L.U32 R16, R16, 0x10, RZ ;  /* 0x0000001010107819 */ /* 0x000fc800000006ff */
[----:B------:R-:W-:-:S05]  /*1350*/  LOP3.LUT R16, R16, 0xf, R15, 0xf8, !PT ;  /* 0x0000000f10107812 */ /* 0x000fca00078ef80f */
[----:B------:R1:W-:Y:S02]  /*1360*/  BAR.SYNC.DEFER_BLOCKING R16, R16 ;  /* 0x000000100000731d */ /* 0x0003e40000010000 */
[----:B-1----:R-:W-:-:S04]  /*1370*/  SHF.R.U32 R16, R16, 0x10, RZ ;  /* 0x0000001010107819 */ /* 0x002fc800000016ff */
[----:B0-2---:R-:W-:Y:S05]  /*1380*/  ENDCOLLECTIVE ;  /* 0x000000000000791b */ /* 0x005fea0003800000 */
.L_x_40:
[----:B------:R-:W-:Y:S05]  /*1390*/  BSYNC B0 ;  /* 0x0000000000007941 */ /* 0x000fea0003800000 */
.L_x_39:
[----:B------:R-:W-:Y:S05]  /*13a0*/  EXIT ;  /* 0x000000000000794d */ /* 0x000fea0003800000 */
.L_x_38:
[----:B------:R-:W-:Y:S06]  /*13b0*/  BAR.SYNC.DEFER_BLOCKING 0x0 ;  /* 0x0000000000007b1d */ /* 0x000fec0000010000 */
[----:B------:R-:W-:Y:S05]  /*13c0*/  EXIT ;  /* 0x000000000000794d */ /* 0x000fea0003800000 */
.L_x_14:
[----:B------:R-:W-:Y:S05]  /*13d0*/  BPT.TRAP 0x1 ;  /* 0x000000040000795c */ /* 0x000fea0000300000 */
.L_x_4:
[----:B------:R-:W-:Y:S01]  /*13e0*/  HFMA2 R15, -RZ, RZ, 0, 0 ;  /* 0x00000000ff0f7431 */ /* 0x000fe200000001ff */
[----:B------:R-:W-:Y:S01]  /*13f0*/  BSSY B0, `(.L_x_41) ;  /* 0x0000009000007945 */ /* 0x000fe20003800000 */
[----:B------:R-:W-:Y:S02]  /*1400*/  IMAD.MOV.U32 R16, RZ, RZ, 0x0 ;  /* 0x00000000ff107424 */ /* 0x000fe400078e00ff */
[----:B------:R-:W-:-:S07]  /*1410*/  IMAD.MOV.U32 R14, RZ, RZ, -0x1 ;  /* 0xffffffffff0e7424 */ /* 0x000fce00078e00ff */
[----:B0-----:R-:W-:Y:S05]  /*1420*/  WARPSYNC.COLLECTIVE.ALL `(.L_x_42) ;  /* 0x0000000000147948 */ /* 0x001fea0003c00000 */
[----:B------:R-:W-:-:S04]  /*1430*/  SHF.L.U32 R16, R16, 0x10, RZ ;  /* 0x0000001010107819 */ /* 0x000fc800000006ff */
[----:B------:R-:W-:-:S05]  /*1440*/  LOP3.LUT R16, R16, 0xf, R15, 0xf8, !PT ;  /* 0x0000000f10107812 */ /* 0x000fca00078ef80f */
[----:B------:R1:W-:Y:S02]  /*1450*/  BAR.SYNC.DEFER_BLOCKING R16, R16 ;  /* 0x000000100000731d */ /* 0x0003e40000010000 */
[----:B-1----:R-:W-:-:S04]  /*1460*/  SHF.R.U32 R16, R16, 0x10, RZ ;  /* 0x0000001010107819 */ /* 0x002fc800000016ff */
[----:B0-----:R-:W-:Y:S05]  /*1470*/  ENDCOLLECTIVE ;  /* 0x000000000000791b */ /* 0x001fea0003800000 */
.L_x_42:
[----:B------:R-:W-:Y:S05]  /*1480*/  BSYNC B0 ;  /* 0x0000000000007941 */ /* 0x000fea0003800000 */
.L_x_41:
[----:B------:R-:W-:Y:S05]  /*1490*/  BRA `(.L_x_43) ;  /* 0xffffffec00f87947 */ /* 0x000fea000383ffff */
.L_x_7:
[----:B------:R-:W-:Y:S01]  /*14a0*/  BSSY B0, `(.L_x_44) ;  /* 0x000000a000007945 */ /* 0x000fe20003800000 */
[----:B-1----:R-:W-:Y:S01]  /*14b0*/  IMAD.MOV.U32 R15, RZ, RZ, 0x0 ;  /* 0x00000000ff0f7424 */ /* 0x002fe200078e00ff */
[----:B------:R-:W-:Y:S01]  /*14c0*/  MOV R14, 0xffffffff ;  /* 0xffffffff000e7802 */ /* 0x000fe20000000f00 */
[----:B------:R-:W-:-:S07]  /*14d0*/  IMAD.MOV.U32 R16, RZ, RZ, 0x0 ;  /* 0x00000000ff107424 */ /* 0x000fce00078e00ff */
[----:B0-----:R-:W-:Y:S05]  /*14e0*/  WARPSYNC.COLLECTIVE.ALL `(.L_x_45) ;  /* 0x0000000000147948 */ /* 0x001fea0003c00000 */
[----:B------:R-:W-:-:S04]  /*14f0*/  SHF.L.U32 R16, R16, 0x10, RZ ;  /* 0x0000001010107819 */ /* 0x000fc800000006ff */
[----:B------:R-:W-:-:S05]  /*1500*/  LOP3.LUT R16, R16, 0xf, R15, 0xf8, !PT ;  /* 0x0000000f10107812 */ /* 0x000fca00078ef80f */
[----:B------:R1:W-:Y:S02]  /*1510*/  BAR.SYNC.DEFER_BLOCKING R16, R16 ;  /* 0x000000100000731d */ /* 0x0003e40000010000 */
[----:B-1----:R-:W-:-:S04]  /*1520*/  SHF.R.U32 R16, R16, 0x10, RZ ;  /* 0x0000001010107819 */ /* 0x002fc800000016ff */
[----:B0-----:R-:W-:Y:S05]  /*1530*/  ENDCOLLECTIVE ;  /* 0x000000000000791b */ /* 0x001fea0003800000 */
.L_x_45:
[----:B------:R-:W-:Y:S05]  /*1540*/  BSYNC B0 ;  /* 0x0000000000007941 */ /* 0x000fea0003800000 */
.L_x_44:
[----:B------:R-:W-:Y:S05]  /*1550*/  BRA `(.L_x_46) ;  /* 0xfffffff000047947 */ /* 0x000fea000383ffff */
.L_x_11:
[----:B------:R-:W-:Y:S01]  /*1560*/  BSSY B0, `(.L_x_47) ;  /* 0x000000a000007945 */ /* 0x000fe20003800000 */
[----:B-1----:R-:W-:Y:S02]  /*1570*/  IMAD.MOV.U32 R15, RZ, RZ, 0x0 ;  /* 0x00000000ff0f7424 */ /* 0x002fe400078e00ff */
        /* <DEDUP_REMOVED lines=8> */
.L_x_48:
[----:B------:R-:W-:Y:S05]  /*1600*/  BSYNC B0 ;  /* 0x0000000000007941 */ /* 0x000fea0003800000 */
.L_x_47:
[----:B------:R-:W-:Y:S05]  /*1610*/  BRA `(.L_x_49) ;  /* 0xfffffff000707947 */ /* 0x000fea000383ffff */
.L_x_15:
        /* <DEDUP_REMOVED lines=10> */
.L_x_51:
[----:B------:R-:W-:Y:S05]  /*16c0*/  BSYNC B1 ;  /* 0x0000000000017941 */ /* 0x000fea0003800000 */
.L_x_50:
[----:B------:R-:W-:Y:S05]  /*16d0*/  BRA `(.L_x_52) ;  /* 0xfffffff000b87947 */ /* 0x000fea000383ffff */
.L_x_19:
[----:B------:R-:W-:Y:S01]  /*16e0*/  BSSY B1, `(.L_x_53) ;  /* 0x000000a000017945 */ /* 0x000fe20003800000 */
[----:B------:R-:W-:Y:S01]  /*16f0*/  IMAD.MOV.U32 R15, RZ, RZ, 0x0 ;  /* 0x00000000ff0f7424 */ /* 0x000fe200078e00ff */
[----:B------:R-:W-:Y:S01]  /*1700*/  MOV R16, 0x0 ;  /* 0x0000000000107802 */ /* 0x000fe20000000f00 */
[----:B------:R-:W-:-:S07]  /*1710*/  IMAD.MOV.U32 R14, RZ, RZ, -0x1 ;  /* 0xffffffffff0e7424 */ /* 0x000fce00078e00ff */
[----:B0-----:R-:W-:Y:S05]  /*1720*/  WARPSYNC.COLLECTIVE.ALL `(.L_x_54) ;  /* 0x0000000000147948 */ /* 0x001fea0003c00000 */
[----:B------:R-:W-:-:S04]  /*1730*/  SHF.L.U32 R16, R16, 0x10, RZ ;  /* 0x0000001010107819 */ /* 0x000fc800000006ff */
[----:B------:R-:W-:-:S05]  /*1740*/  LOP3.LUT R16, R16, 0xf, R15, 0xf8, !PT ;  /* 0x0000000f10107812 */ /* 0x000fca00078ef80f */
[----:B------:R1:W-:Y:S02]  /*1750*/  BAR.SYNC.DEFER_BLOCKING R16, R16 ;  /* 0x000000100000731d */ /* 0x0003e40000010000 */
[----:B-1----:R-:W-:-:S04]  /*1760*/  SHF.R.U32 R16, R16, 0x10, RZ ;  /* 0x0000001010107819 */ /* 0x002fc800000016ff */
[----:B0-----:R-:W-:Y:S05]  /*1770*/  ENDCOLLECTIVE ;  /* 0x000000000000791b */ /* 0x001fea0003800000 */
.L_x_54:
[----:B------:R-:W-:Y:S05]  /*1780*/  BSYNC B1 ;  /* 0x0000000000017941 */ /* 0x000fea0003800000 */
.L_x_53:
[----:B------:R-:W-:Y:S05]  /*1790*/  BRA `(.L_x_55) ;  /* 0xfffffff000f47947 */ /* 0x000fea000383ffff */
.L_x_22:
[----:B------:R-:W-:Y:S01]  /*17a0*/  BSSY B1, `(.L_x_56) ;  /* 0x000000a000017945 */ /* 0x000fe20003800000 */
[----:B------:R-:W-:Y:S01]  /*17b0*/  IMAD.MOV.U32 R15, RZ, RZ, 0x0 ;  /* 0x00000000ff0f7424 */ /* 0x000fe200078e00ff */
[----:B------:R-:W-:Y:S01]  /*17c0*/  MOV R14, 0xffffffff ;  /* 0xffffffff000e7802 */ /* 0x000fe20000000f00 */
[----:B------:R-:W-:-:S07]  /*17d0*/  IMAD.MOV.U32 R16, RZ, RZ, 0x0 ;  /* 0x00000000ff107424 */ /* 0x000fce00078e00ff */
[----:B01----:R-:W-:Y:S05]  /*17e0*/  WARPSYNC.COLLECTIVE.ALL `(.L_x_57) ;  /* 0x0000000000147948 */ /* 0x003fea0003c00000 */
[----:B------:R-:W-:-:S04]  /*17f0*/  SHF.L.U32 R16, R16, 0x10, RZ ;  /* 0x0000001010107819 */ /* 0x000fc800000006ff */
[----:B------:R-:W-:-:S05]  /*1800*/  LOP3.LUT R16, R16, 0xf, R15, 0xf8, !PT ;  /* 0x0000000f10107812 */ /* 0x000fca00078ef80f */
[----:B------:R2:W-:Y:S02]  /*1810*/  BAR.SYNC.DEFER_BLOCKING R16, R16 ;  /* 0x000000100000731d */ /* 0x0005e40000010000 */
[----:B--2---:R-:W-:-:S04]  /*1820*/  SHF.R.U32 R16, R16, 0x10, RZ ;  /* 0x0000001010107819 */ /* 0x004fc800000016ff */
[----:B01----:R-:W-:Y:S05]  /*1830*/  ENDCOLLECTIVE ;  /* 0x000000000000791b */ /* 0x003fea0003800000 */
.L_x_57:
[----:B------:R-:W-:Y:S05]  /*1840*/  BSYNC B1 ;  /* 0x0000000000017941 */ /* 0x000fea0003800000 */
.L_x_56:
[----:B------:R-:W-:Y:S05]  /*1850*/  BRA `(.L_x_58) ;  /* 0xfffffff000fc7947 */ /* 0x000fea000383ffff */
.L_x_26:
[----:B------:R-:W-:Y:S01]  /*1860*/  BSSY B1, `(.L_x_59) ;  /* 0x000000a000017945 */ /* 0x000fe20003800000 */
[----:B------:R-:W-:Y:S02]  /*1870*/  IMAD.MOV.U32 R15, RZ, RZ, 0x0 ;  /* 0x00000000ff0f7424 */ /* 0x000fe400078e00ff */
[----:B------:R-:W-:Y:S02]  /*1880*/  IMAD.MOV.U32 R16, RZ, RZ, 0x0 ;  /* 0x00000000ff107424 */ /* 0x000fe400078e00ff */
[----:B------:R-:W-:-:S07]  /*1890*/  IMAD.MOV.U32 R14, RZ, RZ, -0x1 ;  /* 0xffffffffff0e7424 */ /* 0x000fce00078e00ff */
[----:B01----:R-:W-:Y:S05]  /*18a0*/  WARPSYNC.COLLECTIVE.ALL `(.L_x_60) ;  /* 0x0000000000147948 */ /* 0x003fea0003c00000 */
[----:B------:R-:W-:-:S04]  /*18b0*/  SHF.L.U32 R16, R16, 0x10, RZ ;  /* 0x0000001010107819 */ /* 0x000fc800000006ff */
[----:B------:R-:W-:-:S05]  /*18c0*/  LOP3.LUT R16, R16, 0xf, R15, 0xf8, !PT ;  /* 0x0000000f10107812 */ /* 0x000fca00078ef80f */
[----:B------:R2:W-:Y:S02]  /*18d0*/  BAR.SYNC.DEFER_BLOCKING R16, R16 ;  /* 0x000000100000731d */ /* 0x0005e40000010000 */
[----:B--2---:R-:W-:-:S04]  /*18e0*/  SHF.R.U32 R16, R16, 0x10, RZ ;  /* 0x0000001010107819 */ /* 0x004fc800000016ff */
[----:B01----:R-:W-:Y:S05]  /*18f0*/  ENDCOLLECTIVE ;  /* 0x000000000000791b */ /* 0x003fea0003800000 */
.L_x_60:
[----:B------:R-:W-:Y:S05]  /*1900*/  BSYNC B1 ;  /* 0x0000000000017941 */ /* 0x000fea0003800000 */
.L_x_59:
[----:B------:R-:W-:Y:S05]  /*1910*/  BRA `(.L_x_61) ;  /* 0xfffffff400387947 */ /* 0x000fea000383ffff */
.L_x_34:
[----:B-1----:R-:W-:Y:S01]  /*1920*/  HFMA2 R15, -RZ, RZ, 0, 0 ;  /* 0x00000000ff0f7431 */ /* 0x002fe200000001ff */
[----:B------:R-:W-:Y:S01]  /*1930*/  BSSY B0, `(.L_x_62) ;  /* 0x0000009000007945 */ /* 0x000fe20003800000 */
        /* <DEDUP_REMOVED lines=8> */
.L_x_63:
[----:B------:R-:W-:Y:S05]  /*19c0*/  BSYNC B0 ;  /* 0x0000000000007941 */ /* 0x000fea0003800000 */
.L_x_62:
[----:B------:R-:W-:Y:S05]  /*19d0*/  BRA `(.L_x_64) ;  /* 0xfffffff400ac7947 */ /* 0x000fea000383ffff */
.L_x_65:
[----:B------:R-:W-:-:S00]  /*19e0*/  BRA `(.L_x_65) ;  /* 0xfffffffc00fc7947 */ /* 0x000fc0000383ffff */
[----:B------:R-:W-:-:S00]  /*19f0*/  NOP ;  /* 0x0000000000007918 */ /* 0x000fc00000000000 */
        /* <DEDUP_REMOVED lines=8> */
.L_x_66:


//--------------------- .nv.shared.reserved.0     --------------------------
	.section	.nv.shared.reserved.0,"aw",@nobits
	.weak		__nv_reservedSMEM_offset_0_alias
	.size		__nv_reservedSMEM_offset_0_alias, 0, 64
	.other		__nv_reservedSMEM_offset_0_alias,@"STO_CUDA_RESERVED_SHARED STV_DEFAULT"
__nv_reservedSMEM_offset_0_alias:
	.zero		0
	.zero		64


//--------------------- .nv.constant0._Z10bucketsortPiS_S_ii --------------------------
	.section	.nv.constant0._Z10bucketsortPiS_S_ii,"a",@progbits
	.sectionflags	@""
	.align	4
.nv.constant0._Z10bucketsortPiS_S_ii:
	.zero		928


//--------------------- SYMBOLS --------------------------

	.type		.nv.reservedSmem.offset0,@object
	.size		.nv.reservedSmem.offset0,0x4
